	.headerflags	@"EF_CUDA_TEXMODE_UNIFIED EF_CUDA_64BIT_ADDRESS EF_CUDA_ACCELERATORS EF_CUDA_SM90 EF_CUDA_VIRTUAL_SM(EF_CUDA_SM90)"
	.elftype	@"ET_EXEC"


//--------------------- .nv.info                  --------------------------
	.section	.nv.info,"",@"SHT_CUDA_INFO"
	.align	4


	//----- nvinfo : EIATTR_REGCOUNT
	.align		4
        /*0000*/ 	.byte	0x04, 0x2f
        /*0002*/ 	.short	(.L_3 - .L_2)
	.align		4
.L_2:
        /*0004*/ 	.word	index@(triton_poi_fused_pow_sqrt_sub_sum_0)
        /*0008*/ 	.word	0x00000029


	//----- nvinfo : EIATTR_MIN_STACK_SIZE
	.align		4
.L_3:
        /*000c*/ 	.byte	0x04, 0x12
        /*000e*/ 	.short	(.L_5 - .L_4)
	.align		4
.L_4:
        /*0010*/ 	.word	index@(triton_poi_fused_pow_sqrt_sub_sum_0)
        /*0014*/ 	.word	0x00000000


	//----- nvinfo : EIATTR_FRAME_SIZE
	.align		4
.L_5:
        /*0018*/ 	.byte	0x04, 0x11
        /*001a*/ 	.short	(.L_7 - .L_6)
	.align		4
.L_6:
        /*001c*/ 	.word	index@(triton_poi_fused_pow_sqrt_sub_sum_0)
        /*0020*/ 	.word	0x00000000


	//----- nvinfo : EIATTR_MIN_STACK_SIZE
	.align		4
.L_7:
        /*0024*/ 	.byte	0x04, 0x12
        /*0026*/ 	.short	(.L_9 - .L_8)
	.align		4
.L_8:
        /*0028*/ 	.word	index@(triton_poi_fused_pow_sqrt_sub_sum_0)
        /*002c*/ 	.word	0x00000000
.L_9:


//--------------------- .nv.info.triton_poi_fused_pow_sqrt_sub_sum_0 --------------------------
	.section	.nv.info.triton_poi_fused_pow_sqrt_sub_sum_0,"",@"SHT_CUDA_INFO"
	.sectionflags	@""
	.align	4


	//----- nvinfo : EIATTR_CUDA_API_VERSION
	.align		4
        /*0000*/ 	.byte	0x04, 0x37
        /*0002*/ 	.short	(.L_11 - .L_10)
.L_10:
        /*0004*/ 	.word	0x0000007c


	//----- nvinfo : EIATTR_KPARAM_INFO
	.align		4
.L_11:
        /*0008*/ 	.byte	0x04, 0x17
        /*000a*/ 	.short	(.L_13 - .L_12)
.L_12:
        /*000c*/ 	.word	0x00000000
        /*0010*/ 	.short	0x0003
        /*0012*/ 	.short	0x0018
        /*0014*/ 	.byte	0x00, 0xf0, 0x11, 0x00


	//----- nvinfo : EIATTR_KPARAM_INFO
	.align		4
.L_13:
        /*0018*/ 	.byte	0x04, 0x17
        /*001a*/ 	.short	(.L_15 - .L_14)
.L_14:
        /*001c*/ 	.word	0x00000000
        /*0020*/ 	.short	0x0002
        /*0022*/ 	.short	0x0010
        /*0024*/ 	.byte	0x00, 0xf4, 0x21, 0x00


	//----- nvinfo : EIATTR_KPARAM_INFO
	.align		4
.L_15:
        /*0028*/ 	.byte	0x04, 0x17
        /*002a*/ 	.short	(.L_17 - .L_16)
.L_16:
        /*002c*/ 	.word	0x00000000
        /*0030*/ 	.short	0x0001
        /*0032*/ 	.short	0x0008
        /*0034*/ 	.byte	0x00, 0xf4, 0x21, 0x00


	//----- nvinfo : EIATTR_KPARAM_INFO
	.align		4
.L_17:
        /*0038*/ 	.byte	0x04, 0x17
        /*003a*/ 	.short	(.L_19 - .L_18)
.L_18:
        /*003c*/ 	.word	0x00000000
        /*0040*/ 	.short	0x0000
        /*0042*/ 	.short	0x0000
        /*0044*/ 	.byte	0x00, 0xf4, 0x21, 0x00


	//----- nvinfo : EIATTR_SPARSE_MMA_MASK
	.align		4
.L_19:
        /*0048*/ 	.byte	0x03, 0x50
        /*004a*/ 	.short	0x0000


	//----- nvinfo : EIATTR_MAXREG_COUNT
	.align		4
        /*004c*/ 	.byte	0x03, 0x1b
        /*004e*/ 	.short	0x00ff


	//----- nvinfo : EIATTR_EXIT_INSTR_OFFSETS
	.align		4
        /*0050*/ 	.byte	0x04, 0x1c
        /*0052*/ 	.short	(.L_21 - .L_20)


	//   ....[0]....
.L_20:
        /*0054*/ 	.word	0x00000670


	//   ....[1]....
        /*0058*/ 	.word	0x00000690


	//----- nvinfo : EIATTR_REQNTID
	.align		4
.L_21:
        /*005c*/ 	.byte	0x04, 0x10
        /*005e*/ 	.short	(.L_23 - .L_22)
.L_22:
        /*0060*/ 	.word	0x00000020
        /*0064*/ 	.word	0x00000001
        /*0068*/ 	.word	0x00000001


	//----- nvinfo : EIATTR_CBANK_PARAM_SIZE
	.align		4
.L_23:
        /*006c*/ 	.byte	0x03, 0x19
        /*006e*/ 	.short	0x001c


	//----- nvinfo : EIATTR_PARAM_CBANK
	.align		4
        /*0070*/ 	.byte	0x04, 0x0a
        /*0072*/ 	.short	(.L_25 - .L_24)
	.align		4
.L_24:
        /*0074*/ 	.word	index@(.nv.constant0.triton_poi_fused_pow_sqrt_sub_sum_0)
        /*0078*/ 	.short	0x0210
        /*007a*/ 	.short	0x001c


	//----- nvinfo : EIATTR_SW_WAR
	.align		4
.L_25:
        /*007c*/ 	.byte	0x04, 0x36
        /*007e*/ 	.short	(.L_27 - .L_26)
.L_26:
        /*0080*/ 	.word	0x00000008
.L_27:


//--------------------- .nv.callgraph             --------------------------
	.section	.nv.callgraph,"",@"SHT_CUDA_CALLGRAPH"
	.align	4
	.sectionentsize	8
	.align		4
        /*0000*/ 	.word	0x00000000
	.align		4
        /*0004*/ 	.word	0xffffffff
	.align		4
        /*0008*/ 	.word	0x00000000
	.align		4
        /*000c*/ 	.word	0xfffffffe
	.align		4
        /*0010*/ 	.word	0x00000000
	.align		4
        /*0014*/ 	.word	0xfffffffd
	.align		4
        /*0018*/ 	.word	0x00000000
	.align		4
        /*001c*/ 	.word	0xfffffffc


//--------------------- .nv.constant4             --------------------------
	.section	.nv.constant4,"a",@progbits
	.align	8
	.align		8
.nv.constant4:
        /*0000*/ 	.dword	_$_str
	.align		8
        /*0008*/ 	.dword	_$_str_$_2


//--------------------- .text.triton_poi_fused_pow_sqrt_sub_sum_0 --------------------------
	.section	.text.triton_poi_fused_pow_sqrt_sub_sum_0,"ax",@progbits
	.align	128
        .global         triton_poi_fused_pow_sqrt_sub_sum_0
        .type           triton_poi_fused_pow_sqrt_sub_sum_0,@function
        .size           triton_poi_fused_pow_sqrt_sub_sum_0,(.L_x_1 - triton_poi_fused_pow_sqrt_sub_sum_0)
        .other          triton_poi_fused_pow_sqrt_sub_sum_0,@"STO_CUDA_ENTRY STV_DEFAULT"
triton_poi_fused_pow_sqrt_sub_sum_0:
.text.triton_poi_fused_pow_sqrt_sub_sum_0:
[----:B------:R-:W0:Y:S01]  /*0000*/  LDC R1, c[0x0][0x28] ;  /* 0x00000a00ff017b82 */ /* 0x000e220000000800 */
[----:B------:R-:W1:Y:S07]  /*0010*/  S2R R38, SR_TID.X ;  /* 0x0000000000267919 */ /* 0x000e6e0000002100 */
[----:B------:R-:W2:Y:S01]  /*0020*/  LDC.64 R2, c[0x0][0x210] ;  /* 0x00008400ff027b82 */ /* 0x000ea20000000a00 */
[----:B------:R-:W-:Y:S02]  /*0030*/  CS2R R14, SRZ ;  /* 0x00000000000e7805 */ /* 0x000fe4000001ff00 */
[----:B------:R-:W-:Y:S01]  /*0040*/  CS2R R22, SRZ ;  /* 0x0000000000167805 */ /* 0x000fe2000001ff00 */
[----:B------:R-:W3:Y:S01]  /*0050*/  S2R R7, SR_CTAID.X ;  /* 0x0000000000077919 */ /* 0x000ee20000002500 */
[----:B------:R-:W-:-:S02]  /*0060*/  CS2R R12, SRZ ;  /* 0x00000000000c7805 */ /* 0x000fc4000001ff00 */
[----:B------:R-:W-:Y:S01]  /*0070*/  CS2R R30, SRZ ;  /* 0x00000000001e7805 */ /* 0x000fe2000001ff00 */
[----:B------:R-:W-:Y:S01]  /*0080*/  ULDC.64 UR4, c[0x0][0x208] ;  /* 0x0000820000047ab9 */ /* 0x000fe20000000a00 */
[----:B------:R-:W-:Y:S01]  /*0090*/  CS2R R20, SRZ ;  /* 0x0000000000147805 */ /* 0x000fe2000001ff00 */
[----:B------:R-:W4:Y:S01]  /*00a0*/  LDC.64 R4, c[0x0][0x218] ;  /* 0x00008600ff047b82 */ /* 0x000f220000000a00 */
[----:B------:R-:W-:Y:S02]  /*00b0*/  CS2R R28, SRZ ;  /* 0x00000000001c7805 */ /* 0x000fe4000001ff00 */
[----:B------:R-:W-:Y:S02]  /*00c0*/  CS2R R16, SRZ ;  /* 0x0000000000107805 */ /* 0x000fe4000001ff00 */
[----:B------:R-:W-:Y:S02]  /*00d0*/  CS2R R36, SRZ ;  /* 0x0000000000247805 */ /* 0x000fe4000001ff00 */
[----:B------:R-:W-:-:S02]  /*00e0*/  CS2R R24, SRZ ;  /* 0x0000000000187805 */ /* 0x000fc4000001ff00 */
[----:B------:R-:W-:Y:S02]  /*00f0*/  CS2R R32, SRZ ;  /* 0x0000000000207805 */ /* 0x000fe4000001ff00 */
[----:B------:R-:W-:Y:S02]  /*0100*/  CS2R R18, SRZ ;  /* 0x0000000000127805 */ /* 0x000fe4000001ff00 */
[----:B------:R-:W-:Y:S02]  /*0110*/  CS2R R34, SRZ ;  /* 0x0000000000227805 */ /* 0x000fe4000001ff00 */
[----:B------:R-:W-:Y:S02]  /*0120*/  CS2R R26, SRZ ;  /* 0x00000000001a7805 */ /* 0x000fe4000001ff00 */
[----:B------:R-:W-:Y:S02]  /*0130*/  CS2R R10, SRZ ;  /* 0x00000000000a7805 */ /* 0x000fe4000001ff00 */
[----:B------:R-:W-:-:S02]  /*0140*/  CS2R R8, SRZ ;  /* 0x0000000000087805 */ /* 0x000fc4000001ff00 */
[----:B-1----:R-:W-:-:S04]  /*0150*/  LOP3.LUT R0, R38, 0xf, RZ, 0xc0, !PT ;  /* 0x0000000f26007812 */ /* 0x002fc800078ec0ff */
[----:B---3--:R-:W-:-:S04]  /*0160*/  LEA R0, R7, R0, 0x4 ;  /* 0x0000000007007211 */ /* 0x008fc800078e20ff */
[C---:B------:R-:W-:Y:S02]  /*0170*/  ISETP.GE.AND P0, PT, R0.reuse, 0x10, PT ;  /* 0x000000100000780c */ /* 0x040fe40003f06270 */
[----:B------:R-:W-:-:S05]  /*0180*/  SHF.L.U32 R7, R0, 0x4, RZ ;  /* 0x0000000400077819 */ /* 0x000fca00000006ff */
[----:B--2---:R-:W-:-:S04]  /*0190*/  IMAD.WIDE R2, R7, 0x4, R2 ;  /* 0x0000000407027825 */ /* 0x004fc800078e0202 */
[----:B----4-:R-:W-:Y:S01]  /*01a0*/  IMAD.WIDE R4, R7, 0x4, R4 ;  /* 0x0000000407047825 */ /* 0x010fe200078e0204 */
[----:B------:R-:W-:Y:S01]  /*01b0*/  CS2R R6, SRZ ;  /* 0x0000000000067805 */ /* 0x000fe2000001ff00 */
[----:B------:R-:W2:Y:S04]  /*01c0*/  @!P0 LDG.E.EL R14, desc[UR4][R2.64+0x4] ;  /* 0x00000404020e8981 */ /* 0x000ea8000c2e1900 */
[----:B------:R-:W2:Y:S04]  /*01d0*/  @!P0 LDG.E.EL R15, desc[UR4][R4.64+0x4] ;  /* 0x00000404040f8981 */ /* 0x000ea8000c2e1900 */
[----:B------:R-:W3:Y:S04]  /*01e0*/  @!P0 LDG.E.EL R22, desc[UR4][R2.64+0x14] ;  /* 0x0000140402168981 */ /* 0x000ee8000c2e1900 */
[----:B------:R-:W3:Y:S04]  /*01f0*/  @!P0 LDG.E.EL R23, desc[UR4][R4.64+0x14] ;  /* 0x0000140404178981 */ /* 0x000ee8000c2e1900 */
[----:B------:R-:W4:Y:S04]  /*0200*/  @!P0 LDG.E.EL R12, desc[UR4][R2.64] ;  /* 0x00000004020c8981 */ /* 0x000f28000c2e1900 */
[----:B------:R-:W4:Y:S04]  /*0210*/  @!P0 LDG.E.EL R13, desc[UR4][R4.64] ;  /* 0x00000004040d8981 */ /* 0x000f28000c2e1900 */
[----:B------:R-:W5:Y:S04]  /*0220*/  @!P0 LDG.E.EL R30, desc[UR4][R2.64+0x24] ;  /* 0x00002404021e8981 */ /* 0x000f68000c2e1900 */
        /* <DEDUP_REMOVED lines=23> */
[----:B------:R1:W5:Y:S04]  /*03a0*/  @!P0 LDG.E.EL R6, desc[UR4][R2.64+0x3c] ;  /* 0x00003c0402068981 */ /* 0x000368000c2e1900 */
[----:B------:R1:W5:Y:S01]  /*03b0*/  @!P0 LDG.E.EL R7, desc[UR4][R4.64+0x3c] ;  /* 0x00003c0404078981 */ /* 0x000362000c2e1900 */
[----:B------:R-:W-:-:S04]  /*03c0*/  LOP3.LUT P0, RZ, R38, 0x10, RZ, 0xc0, !PT ;  /* 0x0000001026ff7812 */ /* 0x000fc8000780c0ff */
[----:B------:R-:W-:Y:S01]  /*03d0*/  ISETP.LT.AND P0, PT, R0, 0x10, !P0 ;  /* 0x000000100000780c */ /* 0x000fe20004701270 */
[----:B--2---:R-:W-:Y:S01]  /*03e0*/  FADD R14, -R15, R14 ;  /* 0x0000000e0f0e7221 */ /* 0x004fe20000000100 */
[----:B---3--:R-:W-:-:S04]  /*03f0*/  FADD R22, -R23, R22 ;  /* 0x0000001617167221 */ /* 0x008fc80000000100 */
[----:B------:R-:W-:Y:S01]  /*0400*/  FMUL R15, R22, R22 ;  /* 0x00000016160f7220 */ /* 0x000fe20000400000 */
[----:B----4-:R-:W-:Y:S01]  /*0410*/  FADD R12, -R13, R12 ;  /* 0x0000000c0d0c7221 */ /* 0x010fe20000000100 */
[----:B------:R-:W-:Y:S01]  /*0420*/  FMUL R13, R14, R14 ;  /* 0x0000000e0e0d7220 */ /* 0x000fe20000400000 */
[----:B-----5:R-:W-:-:S03]  /*0430*/  FADD R30, -R31, R30 ;  /* 0x0000001e1f1e7221 */ /* 0x020fc60000000100 */
[----:B------:R-:W-:Y:S01]  /*0440*/  FFMA R13, R12, R12, R13 ;  /* 0x0000000c0c0d7223 */ /* 0x000fe2000000000d */
[----:B-1----:R-:W-:Y:S01]  /*0450*/  FMUL R3, R30, R30 ;  /* 0x0000001e1e037220 */ /* 0x002fe20000400000 */
[----:B------:R-:W-:-:S04]  /*0460*/  FADD R20, -R21, R20 ;  /* 0x0000001415147221 */ /* 0x000fc80000000100 */
[----:B------:R-:W-:Y:S01]  /*0470*/  FFMA R15, R20, R20, R15 ;  /* 0x00000014140f7223 */ /* 0x000fe2000000000f */
[----:B------:R-:W-:-:S04]  /*0480*/  FADD R28, -R29, R28 ;  /* 0x0000001c1d1c7221 */ /* 0x000fc80000000100 */
[----:B------:R-:W-:Y:S01]  /*0490*/  FFMA R3, R28, R28, R3 ;  /* 0x0000001c1c037223 */ /* 0x000fe20000000003 */
[----:B------:R-:W-:-:S04]  /*04a0*/  FADD R16, -R17, R16 ;  /* 0x0000001011107221 */ /* 0x000fc80000000100 */
[----:B------:R-:W-:Y:S01]  /*04b0*/  FFMA R13, R16, R16, R13 ;  /* 0x00000010100d7223 */ /* 0x000fe2000000000d */
[----:B------:R-:W-:-:S04]  /*04c0*/  FADD R36, -R37, R36 ;  /* 0x0000002425247221 */ /* 0x000fc80000000100 */
[----:B0-----:R-:W-:Y:S01]  /*04d0*/  FMUL R5, R36, R36 ;  /* 0x0000002424057220 */ /* 0x001fe20000400000 */
[----:B------:R-:W-:-:S04]  /*04e0*/  FADD R24, -R25, R24 ;  /* 0x0000001819187221 */ /* 0x000fc80000000100 */
[----:B------:R-:W-:Y:S01]  /*04f0*/  FFMA R15, R24, R24, R15 ;  /* 0x00000018180f7223 */ /* 0x000fe2000000000f */
        /* <DEDUP_REMOVED lines=8> */
[----:B------:R-:W-:Y:S01]  /*0580*/  FADD R10, -R11, R10 ;  /* 0x0000000a0b0a7221 */ /* 0x000fe20000000100 */
[----:B------:R-:W-:Y:S03]  /*0590*/  MUFU.SQRT R13, R13 ;  /* 0x0000000d000d7308 */ /* 0x000fe60000002000 */
[----:B------:R-:W-:Y:S02]  /*05a0*/  FFMA R10, R10, R10, R3 ;  /* 0x0000000a0a0a7223 */ /* 0x000fe40000000003 */
[----:B------:R-:W0:Y:S01]  /*05b0*/  LDC.64 R2, c[0x0][0x220] ;  /* 0x00008800ff027b82 */ /* 0x000e220000000a00 */
[----:B------:R-:W-:Y:S02]  /*05c0*/  FADD R8, -R9, R8 ;  /* 0x0000000809087221 */ /* 0x000fe40000000100 */
[----:B------:R-:W1:Y:S02]  /*05d0*/  MUFU.SQRT R4, R15 ;  /* 0x0000000f00047308 */ /* 0x000e640000002000 */
[----:B------:R-:W-:Y:S01]  /*05e0*/  FFMA R5, R8, R8, R5 ;  /* 0x0000000808057223 */ /* 0x000fe20000000005 */
[----:B------:R-:W-:-:S05]  /*05f0*/  FADD R6, -R7, R6 ;  /* 0x0000000607067221 */ /* 0x000fca0000000100 */
[----:B------:R-:W2:Y:S01]  /*0600*/  MUFU.SQRT R10, R10 ;  /* 0x0000000a000a7308 */ /* 0x000ea20000002000 */
[----:B------:R-:W-:-:S07]  /*0610*/  FFMA R5, R6, R6, R5 ;  /* 0x0000000606057223 */ /* 0x000fce0000000005 */
[----:B------:R-:W3:Y:S01]  /*0620*/  MUFU.SQRT R5, R5 ;  /* 0x0000000500057308 */ /* 0x000ee20000002000 */
[----:B-1----:R-:W-:-:S04]  /*0630*/  FADD R13, R13, R4 ;  /* 0x000000040d0d7221 */ /* 0x002fc80000000000 */
[----:B--2---:R-:W-:Y:S01]  /*0640*/  FADD R4, R10, R13 ;  /* 0x0000000d0a047221 */ /* 0x004fe20000000000 */
[----:B0-----:R-:W-:-:S04]  /*0650*/  IMAD.WIDE R2, R0, 0x4, R2 ;  /* 0x0000000400027825 */ /* 0x001fc800078e0202 */
[----:B---3--:R-:W-:Y:S01]  /*0660*/  FADD R7, R5, R4 ;  /* 0x0000000405077221 */ /* 0x008fe20000000000 */
[----:B------:R-:W-:Y:S06]  /*0670*/  @!P0 EXIT ;  /* 0x000000000000894d */ /* 0x000fec0003800000 */
[----:B------:R-:W-:Y:S01]  /*0680*/  STG.E desc[UR4][R2.64], R7 ;  /* 0x0000000702007986 */ /* 0x000fe2000c101904 */
[----:B------:R-:W-:Y:S05]  /*0690*/  EXIT ;  /* 0x000000000000794d */ /* 0x000fea0003800000 */
.L_x_0:
[----:B------:R-:W-:-:S00]  /*06a0*/  BRA `(.L_x_0) ;  /* 0xfffffffc00fc7947 */ /* 0x000fc0000383ffff */
[----:B------:R-:W-:-:S00]  /*06b0*/  NOP ;  /* 0x0000000000007918 */ /* 0x000fc00000000000 */
        /* <DEDUP_REMOVED lines=12> */
.L_x_1:


//--------------------- .nv.global.init           --------------------------
	.section	.nv.global.init,"aw",@progbits
.nv.global.init:
	.type		_$_str,@object
	.size		_$_str,(_$_str_$_2 - _$_str)
_$_str:
        /*0000*/ 	.byte	0x5f, 0x5f, 0x43, 0x55, 0x44, 0x41, 0x5f, 0x46, 0x54, 0x5a, 0x00
	.type		_$_str_$_2,@object
	.size		_$_str_$_2,(.L_1 - _$_str_$_2)
_$_str_$_2:
        /*000b*/ 	.byte	0x5f, 0x5f, 0x43, 0x55, 0x44, 0x41, 0x5f, 0x50, 0x52, 0x45, 0x43, 0x5f, 0x53, 0x51, 0x52, 0x54
        /*001b*/ 	.byte	0x00
.L_1:


//--------------------- .nv.constant0.triton_poi_fused_pow_sqrt_sub_sum_0 --------------------------
	.section	.nv.constant0.triton_poi_fused_pow_sqrt_sub_sum_0,"a",@progbits
	.sectionflags	@""
	.align	4
.nv.constant0.triton_poi_fused_pow_sqrt_sub_sum_0:
	.zero		556
